//
// Generated by NVIDIA NVVM Compiler
//
// Compiler Build ID: CL-36424714
// Cuda compilation tools, release 13.0, V13.0.88
// Based on NVVM 20.0.0
//

.version 9.0
.target sm_100
.address_size 64

	// .globl	_Z6VecAddPfS_S_i

.visible .entry _Z6VecAddPfS_S_i(
	.param .u64 .ptr .align 1 _Z6VecAddPfS_S_i_param_0,
	.param .u64 .ptr .align 1 _Z6VecAddPfS_S_i_param_1,
	.param .u64 .ptr .align 1 _Z6VecAddPfS_S_i_param_2,
	.param .u32 _Z6VecAddPfS_S_i_param_3
)
{


	ret;

}


// ===== COMPILED SASS (sm_100) =====

	.target	sm_100

	.elftype	@"ET_EXEC"


//--------------------- .note.nv.tkinfo           --------------------------
	.section	.note.nv.tkinfo,"",@"SHT_NOTE"
	.sectionflags	@"SHF_NOTE_NV_TKINFO"
	.tkinfo
        /*0018*/ 	.word	0x00000002
        /*0030*/ 	.string	""
        /*0030*/ 	.string	"ptxas"
        /*0030*/ 	.string	"Cuda compilation tools, release 13.0, V13.0.88"
        /*0030*/ 	.string	"Build cuda_13.0.r13.0/compiler.36424714_0"
        /*0030*/ 	.string	"-arch sm_100 -m 64 "



//--------------------- .note.nv.cuinfo           --------------------------
	.section	.note.nv.cuinfo,"",@"SHT_NOTE"
	.sectionflags	@"SHF_NOTE_NV_CUINFO"
        /*0018*/ 	.short	0x0002
        /*001a*/ 	.short	0x0064
        /*001c*/ 	.short	0x0082
	.zero		2


//--------------------- .nv.info                  --------------------------
	.section	.nv.info,"",@"SHT_CUDA_INFO"
	.align	4


	//----- nvinfo : EIATTR_REGCOUNT
	.align		4
        /*0000*/ 	.byte	0x04, 0x2f
        /*0002*/ 	.short	(.L_1 - .L_0)
	.align		4
.L_0:
        /*0004*/ 	.word	index@(_Z6VecAddPfS_S_i)
        /*0008*/ 	.word	0x00000004


	//----- nvinfo : EIATTR_FRAME_SIZE
	.align		4
.L_1:
        /*000c*/ 	.byte	0x04, 0x11
        /*000e*/ 	.short	(.L_3 - .L_2)
	.align		4
.L_2:
        /*0010*/ 	.word	index@(_Z6VecAddPfS_S_i)
        /*0014*/ 	.word	0x00000000


	//----- nvinfo : EIATTR_MIN_STACK_SIZE
	.align		4
.L_3:
        /*0018*/ 	.byte	0x04, 0x12
        /*001a*/ 	.short	(.L_5 - .L_4)
	.align		4
.L_4:
        /*001c*/ 	.word	index@(_Z6VecAddPfS_S_i)
        /*0020*/ 	.word	0x00000000
.L_5:


//--------------------- .nv.compat                --------------------------
	.section	.nv.compat,"",@"SHT_CUDA_COMPAT_INFO"
	.align	4
        /*0000*/ 	.byte	0x02, 0x09, 0x00, 0x00, 0x02, 0x02, 0x01, 0x00, 0x02, 0x05, 0x05, 0x00, 0x03, 0x07, 0x01, 0x01
        /*0010*/ 	.byte	0x02, 0x03, 0x00, 0x00, 0x02, 0x06, 0x01, 0x00, 0x04, 0x0b, 0x08, 0x00, 0x09, 0x00, 0x00, 0x00
        /*0020*/ 	.byte	0x00, 0x00, 0x00, 0x00


//--------------------- .nv.info._Z6VecAddPfS_S_i --------------------------
	.section	.nv.info._Z6VecAddPfS_S_i,"",@"SHT_CUDA_INFO"
	.sectionflags	@""
	.align	4


	//----- nvinfo : EIATTR_CUDA_API_VERSION
	.align		4
        /*0000*/ 	.byte	0x04, 0x37
        /*0002*/ 	.short	(.L_7 - .L_6)
.L_6:
        /*0004*/ 	.word	0x00000082


	//----- nvinfo : EIATTR_KPARAM_INFO
	.align		4
.L_7:
        /*0008*/ 	.byte	0x04, 0x17
        /*000a*/ 	.short	(.L_9 - .L_8)
.L_8:
        /*000c*/ 	.word	0x00000000
        /*0010*/ 	.short	0x0003
        /*0012*/ 	.short	0x0018
        /*0014*/ 	.byte	0x00, 0xf0, 0x11, 0x00


	//----- nvinfo : EIATTR_KPARAM_INFO
	.align		4
.L_9:
        /*0018*/ 	.byte	0x04, 0x17
        /*001a*/ 	.short	(.L_11 - .L_10)
.L_10:
        /*001c*/ 	.word	0x00000000
        /*0020*/ 	.short	0x0002
        /*0022*/ 	.short	0x0010
        /*0024*/ 	.byte	0x00, 0xf5, 0x21, 0x00


	//----- nvinfo : EIATTR_KPARAM_INFO
	.align		4
.L_11:
        /*0028*/ 	.byte	0x04, 0x17
        /*002a*/ 	.short	(.L_13 - .L_12)
.L_12:
        /*002c*/ 	.word	0x00000000
        /*0030*/ 	.short	0x0001
        /*0032*/ 	.short	0x0008
        /*0034*/ 	.byte	0x00, 0xf5, 0x21, 0x00


	//----- nvinfo : EIATTR_KPARAM_INFO
	.align		4
.L_13:
        /*0038*/ 	.byte	0x04, 0x17
        /*003a*/ 	.short	(.L_15 - .L_14)
.L_14:
        /*003c*/ 	.word	0x00000000
        /*0040*/ 	.short	0x0000
        /*0042*/ 	.short	0x0000
        /*0044*/ 	.byte	0x00, 0xf5, 0x21, 0x00


	//----- nvinfo : EIATTR_SPARSE_MMA_MASK
	.align		4
.L_15:
        /*0048*/ 	.byte	0x03, 0x50
        /*004a*/ 	.short	0x0000


	//----- nvinfo : EIATTR_MAXREG_COUNT
	.align		4
        /*004c*/ 	.byte	0x03, 0x1b
        /*004e*/ 	.short	0x00ff


	//----- nvinfo : EIATTR_MERCURY_ISA_VERSION
	.align		4
        /*0050*/ 	.byte	0x03, 0x5f
        /*0052*/ 	.short	0x0101


	//----- nvinfo : EIATTR_VRC_CTA_INIT_COUNT
	.align		4
        /*0054*/ 	.byte	0x02, 0x4a
	.zero		1
	.zero		1


	//----- nvinfo : EIATTR_EXIT_INSTR_OFFSETS
	.align		4
        /*0058*/ 	.byte	0x04, 0x1c
        /*005a*/ 	.short	(.L_17 - .L_16)


	//   ....[0]....
.L_16:
        /*005c*/ 	.word	0x00000010


	//----- nvinfo : EIATTR_CBANK_PARAM_SIZE
	.align		4
.L_17:
        /*0060*/ 	.byte	0x03, 0x19
        /*0062*/ 	.short	0x001c


	//----- nvinfo : EIATTR_PARAM_CBANK
	.align		4
        /*0064*/ 	.byte	0x04, 0x0a
        /*0066*/ 	.short	(.L_19 - .L_18)
	.align		4
.L_18:
        /*0068*/ 	.word	index@(.nv.constant0._Z6VecAddPfS_S_i)
        /*006c*/ 	.short	0x0380
        /*006e*/ 	.short	0x001c


	//----- nvinfo : EIATTR_SW_WAR
	.align		4
.L_19:
        /*0070*/ 	.byte	0x04, 0x36
        /*0072*/ 	.short	(.L_21 - .L_20)
.L_20:
        /*0074*/ 	.word	0x00000008
.L_21:


//--------------------- .nv.callgraph             --------------------------
	.section	.nv.callgraph,"",@"SHT_CUDA_CALLGRAPH"
	.align	4
	.sectionentsize	8
	.align		4
        /*0000*/ 	.word	0x00000000
	.align		4
        /*0004*/ 	.word	0xffffffff
	.align		4
        /*0008*/ 	.word	0x00000000
	.align		4
        /*000c*/ 	.word	0xfffffffe
	.align		4
        /*0010*/ 	.word	0x00000000
	.align		4
        /*0014*/ 	.word	0xfffffffd
	.align		4
        /*0018*/ 	.word	0x00000000
	.align		4
        /*001c*/ 	.word	0xfffffffc


//--------------------- .text._Z6VecAddPfS_S_i    --------------------------
	.section	.text._Z6VecAddPfS_S_i,"ax",@progbits
	.align	128
        .global         _Z6VecAddPfS_S_i
        .type           _Z6VecAddPfS_S_i,@function
        .size           _Z6VecAddPfS_S_i,(.L_x_1 - _Z6VecAddPfS_S_i)
        .other          _Z6VecAddPfS_S_i,@"STO_CUDA_ENTRY STV_DEFAULT"
_Z6VecAddPfS_S_i:
.text._Z6VecAddPfS_S_i:
[----:B------:R-:W-:Y:S01]  /*0000*/  LDC R1, c[0x0][0x37c] ;  /* 0x0000df00ff017b82 */ /* 0x000fe20000000800 */
[----:B------:R-:W-:Y:S05]  /*0010*/  EXIT ;  /* 0x000000000000794d */ /* 0x000fea0003800000 */
.L_x_0:
[----:B------:R-:W-:-:S00]  /*0020*/  BRA `(.L_x_0) ;  /* 0xfffffffc00fc7947 */ /* 0x000fc0000383ffff */
[----:B------:R-:W-:-:S00]  /*0030*/  NOP ;  /* 0x0000000000007918 */ /* 0x000fc00000000000 */
        /* <DEDUP_REMOVED lines=12> */
.L_x_1:


//--------------------- .nv.shared.reserved.0     --------------------------
	.section	.nv.shared.reserved.0,"aw",@nobits
	.weak		__nv_reservedSMEM_offset_0_alias
	.size		__nv_reservedSMEM_offset_0_alias, 0, 64
	.other		__nv_reservedSMEM_offset_0_alias,@"STO_CUDA_RESERVED_SHARED STV_DEFAULT"
__nv_reservedSMEM_offset_0_alias:
	.zero		0
	.zero		64


//--------------------- .nv.constant0._Z6VecAddPfS_S_i --------------------------
	.section	.nv.constant0._Z6VecAddPfS_S_i,"a",@progbits
	.sectionflags	@""
	.align	4
.nv.constant0._Z6VecAddPfS_S_i:
	.zero		924


//--------------------- SYMBOLS --------------------------

	.type		.nv.reservedSmem.offset0,@object
	.size		.nv.reservedSmem.offset0,0x4
